//
// Generated by NVIDIA NVVM Compiler
//
// Compiler Build ID: CL-36424714
// Cuda compilation tools, release 13.0, V13.0.88
// Based on NVVM 20.0.0
//

.version 9.0
.target sm_100
.address_size 64

	// .globl	_Z15matrixMulKernelPfS_S_j
// _ZZ15matrixMulKernelPfS_S_jE3Mds has been demoted
// _ZZ15matrixMulKernelPfS_S_jE3Nds has been demoted

.visible .entry _Z15matrixMulKernelPfS_S_j(
	.param .u64 .ptr .align 1 _Z15matrixMulKernelPfS_S_j_param_0,
	.param .u64 .ptr .align 1 _Z15matrixMulKernelPfS_S_j_param_1,
	.param .u64 .ptr .align 1 _Z15matrixMulKernelPfS_S_j_param_2,
	.param .u32 _Z15matrixMulKernelPfS_S_j_param_3
)
{
	.reg .pred 	%p<7>;
	.reg .b32 	%r<99>;
	.reg .b32 	%f<368>;
	.reg .b64 	%rd<48>;
	// demoted variable
	.shared .align 4 .b8 _ZZ15matrixMulKernelPfS_S_jE3Mds[1024];
	// demoted variable
	.shared .align 4 .b8 _ZZ15matrixMulKernelPfS_S_jE3Nds[1024];
	ld.param.u32 	%r32, [_Z15matrixMulKernelPfS_S_j_param_3];
	mov.u32 	%r33, %ctaid.x;
	mov.u32 	%r34, %ctaid.y;
	mov.u32 	%r1, %tid.x;
	mov.u32 	%r2, %tid.y;
	shl.b32 	%r35, %r34, 4;
	add.s32 	%r3, %r35, %r2;
	shl.b32 	%r4, %r33, 4;
	add.s32 	%r5, %r4, %r1;
	shr.u32 	%r6, %r32, 4;
	setp.lt.u32 	%p1, %r32, 16;
	mov.f32 	%f367, 0f00000000;
	@%p1 bra 	$L__BB0_9;
	mad.lo.s32 	%r7, %r32, %r3, %r1;
	shl.b32 	%r37, %r2, 6;
	mov.u32 	%r38, _ZZ15matrixMulKernelPfS_S_jE3Mds;
	add.s32 	%r8, %r38, %r37;
	mov.u32 	%r39, _ZZ15matrixMulKernelPfS_S_jE3Nds;
	add.s32 	%r40, %r39, %r37;
	shl.b32 	%r41, %r1, 2;
	add.s32 	%r9, %r40, %r41;
	add.s32 	%r42, %r6, -1;
	setp.lt.u32 	%p2, %r42, 3;
	mov.f32 	%f367, 0f00000000;
	mov.b32 	%r98, 0;
	@%p2 bra 	$L__BB0_4;
	and.b32  	%r98, %r6, 268435452;
	neg.s32 	%r96, %r98;
	add.s32 	%r95, %r7, 32;
	add.s32 	%r45, %r2, 48;
	mad.lo.s32 	%r46, %r32, %r45, %r1;
	add.s32 	%r94, %r46, %r4;
	add.s32 	%r47, %r2, 32;
	mad.lo.s32 	%r48, %r32, %r47, %r1;
	add.s32 	%r93, %r48, %r4;
	add.s32 	%r49, %r2, 16;
	mad.lo.s32 	%r50, %r32, %r49, %r1;
	add.s32 	%r92, %r50, %r4;
	mad.lo.s32 	%r51, %r2, %r32, %r1;
	add.s32 	%r91, %r51, %r4;
	mov.f32 	%f367, 0f00000000;
$L__BB0_3:
	.pragma "nounroll";
	ld.param.u64 	%rd44, [_Z15matrixMulKernelPfS_S_j_param_1];
	ld.param.u64 	%rd41, [_Z15matrixMulKernelPfS_S_j_param_0];
	add.s32 	%r53, %r95, -32;
	cvta.to.global.u64 	%rd4, %rd41;
	mul.wide.u32 	%rd5, %r53, 4;
	add.s64 	%rd6, %rd4, %rd5;
	ld.global.f32 	%f14, [%rd6];
	add.s32 	%r56, %r8, %r41;
	st.shared.f32 	[%r56], %f14;
	cvta.to.global.u64 	%rd7, %rd44;
	mul.wide.u32 	%rd8, %r91, 4;
	add.s64 	%rd9, %rd7, %rd8;
	ld.global.f32 	%f15, [%rd9];
	st.shared.f32 	[%r9], %f15;
	bar.sync 	0;
	ld.shared.f32 	%f16, [%r8];
	add.s32 	%r58, %r39, %r41;
	ld.shared.f32 	%f17, [%r58];
	fma.rn.f32 	%f18, %f16, %f17, %f367;
	ld.shared.f32 	%f19, [%r8+4];
	ld.shared.f32 	%f20, [%r58+64];
	fma.rn.f32 	%f21, %f19, %f20, %f18;
	ld.shared.f32 	%f22, [%r8+8];
	ld.shared.f32 	%f23, [%r58+128];
	fma.rn.f32 	%f24, %f22, %f23, %f21;
	ld.shared.f32 	%f25, [%r8+12];
	ld.shared.f32 	%f26, [%r58+192];
	fma.rn.f32 	%f27, %f25, %f26, %f24;
	ld.shared.f32 	%f28, [%r8+16];
	ld.shared.f32 	%f29, [%r58+256];
	fma.rn.f32 	%f30, %f28, %f29, %f27;
	ld.shared.f32 	%f31, [%r8+20];
	ld.shared.f32 	%f32, [%r58+320];
	fma.rn.f32 	%f33, %f31, %f32, %f30;
	ld.shared.f32 	%f34, [%r8+24];
	ld.shared.f32 	%f35, [%r58+384];
	fma.rn.f32 	%f36, %f34, %f35, %f33;
	ld.shared.f32 	%f37, [%r8+28];
	ld.shared.f32 	%f38, [%r58+448];
	fma.rn.f32 	%f39, %f37, %f38, %f36;
	ld.shared.f32 	%f40, [%r8+32];
	ld.shared.f32 	%f41, [%r58+512];
	fma.rn.f32 	%f42, %f40, %f41, %f39;
	ld.shared.f32 	%f43, [%r8+36];
	ld.shared.f32 	%f44, [%r58+576];
	fma.rn.f32 	%f45, %f43, %f44, %f42;
	ld.shared.f32 	%f46, [%r8+40];
	ld.shared.f32 	%f47, [%r58+640];
	fma.rn.f32 	%f48, %f46, %f47, %f45;
	ld.shared.f32 	%f49, [%r8+44];
	ld.shared.f32 	%f50, [%r58+704];
	fma.rn.f32 	%f51, %f49, %f50, %f48;
	ld.shared.f32 	%f52, [%r8+48];
	ld.shared.f32 	%f53, [%r58+768];
	fma.rn.f32 	%f54, %f52, %f53, %f51;
	ld.shared.f32 	%f55, [%r8+52];
	ld.shared.f32 	%f56, [%r58+832];
	fma.rn.f32 	%f57, %f55, %f56, %f54;
	ld.shared.f32 	%f58, [%r8+56];
	ld.shared.f32 	%f59, [%r58+896];
	fma.rn.f32 	%f60, %f58, %f59, %f57;
	ld.shared.f32 	%f61, [%r8+60];
	ld.shared.f32 	%f62, [%r58+960];
	fma.rn.f32 	%f63, %f61, %f62, %f60;
	bar.sync 	0;
	add.s32 	%r59, %r95, -16;
	mul.wide.u32 	%rd10, %r59, 4;
	add.s64 	%rd11, %rd4, %rd10;
	ld.global.f32 	%f64, [%rd11];
	st.shared.f32 	[%r56], %f64;
	mul.wide.u32 	%rd12, %r92, 4;
	add.s64 	%rd13, %rd7, %rd12;
	ld.global.f32 	%f65, [%rd13];
	st.shared.f32 	[%r9], %f65;
	bar.sync 	0;
	ld.shared.f32 	%f66, [%r8];
	ld.shared.f32 	%f67, [%r58];
	fma.rn.f32 	%f68, %f66, %f67, %f63;
	ld.shared.f32 	%f69, [%r8+4];
	ld.shared.f32 	%f70, [%r58+64];
	fma.rn.f32 	%f71, %f69, %f70, %f68;
	ld.shared.f32 	%f72, [%r8+8];
	ld.shared.f32 	%f73, [%r58+128];
	fma.rn.f32 	%f74, %f72, %f73, %f71;
	ld.shared.f32 	%f75, [%r8+12];
	ld.shared.f32 	%f76, [%r58+192];
	fma.rn.f32 	%f77, %f75, %f76, %f74;
	ld.shared.f32 	%f78, [%r8+16];
	ld.shared.f32 	%f79, [%r58+256];
	fma.rn.f32 	%f80, %f78, %f79, %f77;
	ld.shared.f32 	%f81, [%r8+20];
	ld.shared.f32 	%f82, [%r58+320];
	fma.rn.f32 	%f83, %f81, %f82, %f80;
	ld.shared.f32 	%f84, [%r8+24];
	ld.shared.f32 	%f85, [%r58+384];
	fma.rn.f32 	%f86, %f84, %f85, %f83;
	ld.shared.f32 	%f87, [%r8+28];
	ld.shared.f32 	%f88, [%r58+448];
	fma.rn.f32 	%f89, %f87, %f88, %f86;
	ld.shared.f32 	%f90, [%r8+32];
	ld.shared.f32 	%f91, [%r58+512];
	fma.rn.f32 	%f92, %f90, %f91, %f89;
	ld.shared.f32 	%f93, [%r8+36];
	ld.shared.f32 	%f94, [%r58+576];
	fma.rn.f32 	%f95, %f93, %f94, %f92;
	ld.shared.f32 	%f96, [%r8+40];
	ld.shared.f32 	%f97, [%r58+640];
	fma.rn.f32 	%f98, %f96, %f97, %f95;
	ld.shared.f32 	%f99, [%r8+44];
	ld.shared.f32 	%f100, [%r58+704];
	fma.rn.f32 	%f101, %f99, %f100, %f98;
	ld.shared.f32 	%f102, [%r8+48];
	ld.shared.f32 	%f103, [%r58+768];
	fma.rn.f32 	%f104, %f102, %f103, %f101;
	ld.shared.f32 	%f105, [%r8+52];
	ld.shared.f32 	%f106, [%r58+832];
	fma.rn.f32 	%f107, %f105, %f106, %f104;
	ld.shared.f32 	%f108, [%r8+56];
	ld.shared.f32 	%f109, [%r58+896];
	fma.rn.f32 	%f110, %f108, %f109, %f107;
	ld.shared.f32 	%f111, [%r8+60];
	ld.shared.f32 	%f112, [%r58+960];
	fma.rn.f32 	%f113, %f111, %f112, %f110;
	bar.sync 	0;
	add.s32 	%r60, %r95, 16;
	mul.wide.u32 	%rd14, %r95, 4;
	add.s64 	%rd15, %rd4, %rd14;
	ld.global.f32 	%f114, [%rd15];
	st.shared.f32 	[%r56], %f114;
	mul.wide.u32 	%rd16, %r93, 4;
	add.s64 	%rd17, %rd7, %rd16;
	ld.global.f32 	%f115, [%rd17];
	st.shared.f32 	[%r9], %f115;
	bar.sync 	0;
	ld.shared.f32 	%f116, [%r8];
	ld.shared.f32 	%f117, [%r58];
	fma.rn.f32 	%f118, %f116, %f117, %f113;
	ld.shared.f32 	%f119, [%r8+4];
	ld.shared.f32 	%f120, [%r58+64];
	fma.rn.f32 	%f121, %f119, %f120, %f118;
	ld.shared.f32 	%f122, [%r8+8];
	ld.shared.f32 	%f123, [%r58+128];
	fma.rn.f32 	%f124, %f122, %f123, %f121;
	ld.shared.f32 	%f125, [%r8+12];
	ld.shared.f32 	%f126, [%r58+192];
	fma.rn.f32 	%f127, %f125, %f126, %f124;
	ld.shared.f32 	%f128, [%r8+16];
	ld.shared.f32 	%f129, [%r58+256];
	fma.rn.f32 	%f130, %f128, %f129, %f127;
	ld.shared.f32 	%f131, [%r8+20];
	ld.shared.f32 	%f132, [%r58+320];
	fma.rn.f32 	%f133, %f131, %f132, %f130;
	ld.shared.f32 	%f134, [%r8+24];
	ld.shared.f32 	%f135, [%r58+384];
	fma.rn.f32 	%f136, %f134, %f135, %f133;
	ld.shared.f32 	%f137, [%r8+28];
	ld.shared.f32 	%f138, [%r58+448];
	fma.rn.f32 	%f139, %f137, %f138, %f136;
	ld.shared.f32 	%f140, [%r8+32];
	ld.shared.f32 	%f141, [%r58+512];
	fma.rn.f32 	%f142, %f140, %f141, %f139;
	ld.shared.f32 	%f143, [%r8+36];
	ld.shared.f32 	%f144, [%r58+576];
	fma.rn.f32 	%f145, %f143, %f144, %f142;
	ld.shared.f32 	%f146, [%r8+40];
	ld.shared.f32 	%f147, [%r58+640];
	fma.rn.f32 	%f148, %f146, %f147, %f145;
	ld.shared.f32 	%f149, [%r8+44];
	ld.shared.f32 	%f150, [%r58+704];
	fma.rn.f32 	%f151, %f149, %f150, %f148;
	ld.shared.f32 	%f152, [%r8+48];
	ld.shared.f32 	%f153, [%r58+768];
	fma.rn.f32 	%f154, %f152, %f153, %f151;
	ld.shared.f32 	%f155, [%r8+52];
	ld.shared.f32 	%f156, [%r58+832];
	fma.rn.f32 	%f157, %f155, %f156, %f154;
	ld.shared.f32 	%f158, [%r8+56];
	ld.shared.f32 	%f159, [%r58+896];
	fma.rn.f32 	%f160, %f158, %f159, %f157;
	ld.shared.f32 	%f161, [%r8+60];
	ld.shared.f32 	%f162, [%r58+960];
	fma.rn.f32 	%f163, %f161, %f162, %f160;
	bar.sync 	0;
	mul.wide.u32 	%rd18, %r60, 4;
	add.s64 	%rd19, %rd4, %rd18;
	ld.global.f32 	%f164, [%rd19];
	st.shared.f32 	[%r56], %f164;
	mul.wide.u32 	%rd20, %r94, 4;
	add.s64 	%rd21, %rd7, %rd20;
	ld.global.f32 	%f165, [%rd21];
	st.shared.f32 	[%r9], %f165;
	bar.sync 	0;
	ld.shared.f32 	%f166, [%r8];
	ld.shared.f32 	%f167, [%r58];
	fma.rn.f32 	%f168, %f166, %f167, %f163;
	ld.shared.f32 	%f169, [%r8+4];
	ld.shared.f32 	%f170, [%r58+64];
	fma.rn.f32 	%f171, %f169, %f170, %f168;
	ld.shared.f32 	%f172, [%r8+8];
	ld.shared.f32 	%f173, [%r58+128];
	fma.rn.f32 	%f174, %f172, %f173, %f171;
	ld.shared.f32 	%f175, [%r8+12];
	ld.shared.f32 	%f176, [%r58+192];
	fma.rn.f32 	%f177, %f175, %f176, %f174;
	ld.shared.f32 	%f178, [%r8+16];
	ld.shared.f32 	%f179, [%r58+256];
	fma.rn.f32 	%f180, %f178, %f179, %f177;
	ld.shared.f32 	%f181, [%r8+20];
	ld.shared.f32 	%f182, [%r58+320];
	fma.rn.f32 	%f183, %f181, %f182, %f180;
	ld.shared.f32 	%f184, [%r8+24];
	ld.shared.f32 	%f185, [%r58+384];
	fma.rn.f32 	%f186, %f184, %f185, %f183;
	ld.shared.f32 	%f187, [%r8+28];
	ld.shared.f32 	%f188, [%r58+448];
	fma.rn.f32 	%f189, %f187, %f188, %f186;
	ld.shared.f32 	%f190, [%r8+32];
	ld.shared.f32 	%f191, [%r58+512];
	fma.rn.f32 	%f192, %f190, %f191, %f189;
	ld.shared.f32 	%f193, [%r8+36];
	ld.shared.f32 	%f194, [%r58+576];
	fma.rn.f32 	%f195, %f193, %f194, %f192;
	ld.shared.f32 	%f196, [%r8+40];
	ld.shared.f32 	%f197, [%r58+640];
	fma.rn.f32 	%f198, %f196, %f197, %f195;
	ld.shared.f32 	%f199, [%r8+44];
	ld.shared.f32 	%f200, [%r58+704];
	fma.rn.f32 	%f201, %f199, %f200, %f198;
	ld.shared.f32 	%f202, [%r8+48];
	ld.shared.f32 	%f203, [%r58+768];
	fma.rn.f32 	%f204, %f202, %f203, %f201;
	ld.shared.f32 	%f205, [%r8+52];
	ld.shared.f32 	%f206, [%r58+832];
	fma.rn.f32 	%f207, %f205, %f206, %f204;
	ld.shared.f32 	%f208, [%r8+56];
	ld.shared.f32 	%f209, [%r58+896];
	fma.rn.f32 	%f210, %f208, %f209, %f207;
	ld.shared.f32 	%f211, [%r8+60];
	ld.shared.f32 	%f212, [%r58+960];
	fma.rn.f32 	%f367, %f211, %f212, %f210;
	bar.sync 	0;
	add.s32 	%r96, %r96, 4;
	add.s32 	%r95, %r95, 64;
	shl.b32 	%r61, %r32, 6;
	add.s32 	%r94, %r94, %r61;
	add.s32 	%r93, %r93, %r61;
	add.s32 	%r92, %r92, %r61;
	add.s32 	%r91, %r91, %r61;
	setp.ne.s32 	%p3, %r96, 0;
	@%p3 bra 	$L__BB0_3;
$L__BB0_4:
	and.b32  	%r62, %r6, 3;
	setp.eq.s32 	%p4, %r62, 0;
	@%p4 bra 	$L__BB0_9;
	setp.eq.s32 	%p5, %r62, 1;
	@%p5 bra 	$L__BB0_7;
	ld.param.u64 	%rd45, [_Z15matrixMulKernelPfS_S_j_param_1];
	ld.param.u64 	%rd42, [_Z15matrixMulKernelPfS_S_j_param_0];
	shl.b32 	%r64, %r98, 4;
	add.s32 	%r65, %r7, %r64;
	cvta.to.global.u64 	%rd22, %rd42;
	mul.wide.u32 	%rd23, %r65, 4;
	add.s64 	%rd24, %rd22, %rd23;
	ld.global.f32 	%f214, [%rd24];
	add.s32 	%r68, %r8, %r41;
	st.shared.f32 	[%r68], %f214;
	add.s32 	%r69, %r64, %r2;
	mad.lo.s32 	%r70, %r69, %r32, %r5;
	cvta.to.global.u64 	%rd25, %rd45;
	mul.wide.u32 	%rd26, %r70, 4;
	add.s64 	%rd27, %rd25, %rd26;
	ld.global.f32 	%f215, [%rd27];
	st.shared.f32 	[%r9], %f215;
	bar.sync 	0;
	ld.shared.f32 	%f216, [%r8];
	add.s32 	%r72, %r39, %r41;
	ld.shared.f32 	%f217, [%r72];
	fma.rn.f32 	%f218, %f216, %f217, %f367;
	ld.shared.f32 	%f219, [%r8+4];
	ld.shared.f32 	%f220, [%r72+64];
	fma.rn.f32 	%f221, %f219, %f220, %f218;
	ld.shared.f32 	%f222, [%r8+8];
	ld.shared.f32 	%f223, [%r72+128];
	fma.rn.f32 	%f224, %f222, %f223, %f221;
	ld.shared.f32 	%f225, [%r8+12];
	ld.shared.f32 	%f226, [%r72+192];
	fma.rn.f32 	%f227, %f225, %f226, %f224;
	ld.shared.f32 	%f228, [%r8+16];
	ld.shared.f32 	%f229, [%r72+256];
	fma.rn.f32 	%f230, %f228, %f229, %f227;
	ld.shared.f32 	%f231, [%r8+20];
	ld.shared.f32 	%f232, [%r72+320];
	fma.rn.f32 	%f233, %f231, %f232, %f230;
	ld.shared.f32 	%f234, [%r8+24];
	ld.shared.f32 	%f235, [%r72+384];
	fma.rn.f32 	%f236, %f234, %f235, %f233;
	ld.shared.f32 	%f237, [%r8+28];
	ld.shared.f32 	%f238, [%r72+448];
	fma.rn.f32 	%f239, %f237, %f238, %f236;
	ld.shared.f32 	%f240, [%r8+32];
	ld.shared.f32 	%f241, [%r72+512];
	fma.rn.f32 	%f242, %f240, %f241, %f239;
	ld.shared.f32 	%f243, [%r8+36];
	ld.shared.f32 	%f244, [%r72+576];
	fma.rn.f32 	%f245, %f243, %f244, %f242;
	ld.shared.f32 	%f246, [%r8+40];
	ld.shared.f32 	%f247, [%r72+640];
	fma.rn.f32 	%f248, %f246, %f247, %f245;
	ld.shared.f32 	%f249, [%r8+44];
	ld.shared.f32 	%f250, [%r72+704];
	fma.rn.f32 	%f251, %f249, %f250, %f248;
	ld.shared.f32 	%f252, [%r8+48];
	ld.shared.f32 	%f253, [%r72+768];
	fma.rn.f32 	%f254, %f252, %f253, %f251;
	ld.shared.f32 	%f255, [%r8+52];
	ld.shared.f32 	%f256, [%r72+832];
	fma.rn.f32 	%f257, %f255, %f256, %f254;
	ld.shared.f32 	%f258, [%r8+56];
	ld.shared.f32 	%f259, [%r72+896];
	fma.rn.f32 	%f260, %f258, %f259, %f257;
	ld.shared.f32 	%f261, [%r8+60];
	ld.shared.f32 	%f262, [%r72+960];
	fma.rn.f32 	%f263, %f261, %f262, %f260;
	bar.sync 	0;
	add.s32 	%r73, %r65, 16;
	mul.wide.u32 	%rd28, %r73, 4;
	add.s64 	%rd29, %rd22, %rd28;
	ld.global.f32 	%f264, [%rd29];
	st.shared.f32 	[%r68], %f264;
	add.s32 	%r74, %r69, 16;
	mad.lo.s32 	%r75, %r74, %r32, %r5;
	mul.wide.u32 	%rd30, %r75, 4;
	add.s64 	%rd31, %rd25, %rd30;
	ld.global.f32 	%f265, [%rd31];
	st.shared.f32 	[%r9], %f265;
	bar.sync 	0;
	ld.shared.f32 	%f266, [%r8];
	ld.shared.f32 	%f267, [%r72];
	fma.rn.f32 	%f268, %f266, %f267, %f263;
	ld.shared.f32 	%f269, [%r8+4];
	ld.shared.f32 	%f270, [%r72+64];
	fma.rn.f32 	%f271, %f269, %f270, %f268;
	ld.shared.f32 	%f272, [%r8+8];
	ld.shared.f32 	%f273, [%r72+128];
	fma.rn.f32 	%f274, %f272, %f273, %f271;
	ld.shared.f32 	%f275, [%r8+12];
	ld.shared.f32 	%f276, [%r72+192];
	fma.rn.f32 	%f277, %f275, %f276, %f274;
	ld.shared.f32 	%f278, [%r8+16];
	ld.shared.f32 	%f279, [%r72+256];
	fma.rn.f32 	%f280, %f278, %f279, %f277;
	ld.shared.f32 	%f281, [%r8+20];
	ld.shared.f32 	%f282, [%r72+320];
	fma.rn.f32 	%f283, %f281, %f282, %f280;
	ld.shared.f32 	%f284, [%r8+24];
	ld.shared.f32 	%f285, [%r72+384];
	fma.rn.f32 	%f286, %f284, %f285, %f283;
	ld.shared.f32 	%f287, [%r8+28];
	ld.shared.f32 	%f288, [%r72+448];
	fma.rn.f32 	%f289, %f287, %f288, %f286;
	ld.shared.f32 	%f290, [%r8+32];
	ld.shared.f32 	%f291, [%r72+512];
	fma.rn.f32 	%f292, %f290, %f291, %f289;
	ld.shared.f32 	%f293, [%r8+36];
	ld.shared.f32 	%f294, [%r72+576];
	fma.rn.f32 	%f295, %f293, %f294, %f292;
	ld.shared.f32 	%f296, [%r8+40];
	ld.shared.f32 	%f297, [%r72+640];
	fma.rn.f32 	%f298, %f296, %f297, %f295;
	ld.shared.f32 	%f299, [%r8+44];
	ld.shared.f32 	%f300, [%r72+704];
	fma.rn.f32 	%f301, %f299, %f300, %f298;
	ld.shared.f32 	%f302, [%r8+48];
	ld.shared.f32 	%f303, [%r72+768];
	fma.rn.f32 	%f304, %f302, %f303, %f301;
	ld.shared.f32 	%f305, [%r8+52];
	ld.shared.f32 	%f306, [%r72+832];
	fma.rn.f32 	%f307, %f305, %f306, %f304;
	ld.shared.f32 	%f308, [%r8+56];
	ld.shared.f32 	%f309, [%r72+896];
	fma.rn.f32 	%f310, %f308, %f309, %f307;
	ld.shared.f32 	%f311, [%r8+60];
	ld.shared.f32 	%f312, [%r72+960];
	fma.rn.f32 	%f367, %f311, %f312, %f310;
	bar.sync 	0;
	add.s32 	%r98, %r98, 2;
$L__BB0_7:
	and.b32  	%r76, %r32, 16;
	setp.eq.s32 	%p6, %r76, 0;
	@%p6 bra 	$L__BB0_9;
	ld.param.u64 	%rd46, [_Z15matrixMulKernelPfS_S_j_param_1];
	ld.param.u64 	%rd43, [_Z15matrixMulKernelPfS_S_j_param_0];
	shl.b32 	%r77, %r98, 4;
	add.s32 	%r78, %r7, %r77;
	cvta.to.global.u64 	%rd32, %rd43;
	mul.wide.u32 	%rd33, %r78, 4;
	add.s64 	%rd34, %rd32, %rd33;
	ld.global.f32 	%f313, [%rd34];
	add.s32 	%r81, %r8, %r41;
	st.shared.f32 	[%r81], %f313;
	add.s32 	%r82, %r77, %r2;
	mad.lo.s32 	%r83, %r82, %r32, %r5;
	cvta.to.global.u64 	%rd35, %rd46;
	mul.wide.u32 	%rd36, %r83, 4;
	add.s64 	%rd37, %rd35, %rd36;
	ld.global.f32 	%f314, [%rd37];
	st.shared.f32 	[%r9], %f314;
	bar.sync 	0;
	ld.shared.f32 	%f315, [%r8];
	add.s32 	%r85, %r39, %r41;
	ld.shared.f32 	%f316, [%r85];
	fma.rn.f32 	%f317, %f315, %f316, %f367;
	ld.shared.f32 	%f318, [%r8+4];
	ld.shared.f32 	%f319, [%r85+64];
	fma.rn.f32 	%f320, %f318, %f319, %f317;
	ld.shared.f32 	%f321, [%r8+8];
	ld.shared.f32 	%f322, [%r85+128];
	fma.rn.f32 	%f323, %f321, %f322, %f320;
	ld.shared.f32 	%f324, [%r8+12];
	ld.shared.f32 	%f325, [%r85+192];
	fma.rn.f32 	%f326, %f324, %f325, %f323;
	ld.shared.f32 	%f327, [%r8+16];
	ld.shared.f32 	%f328, [%r85+256];
	fma.rn.f32 	%f329, %f327, %f328, %f326;
	ld.shared.f32 	%f330, [%r8+20];
	ld.shared.f32 	%f331, [%r85+320];
	fma.rn.f32 	%f332, %f330, %f331, %f329;
	ld.shared.f32 	%f333, [%r8+24];
	ld.shared.f32 	%f334, [%r85+384];
	fma.rn.f32 	%f335, %f333, %f334, %f332;
	ld.shared.f32 	%f336, [%r8+28];
	ld.shared.f32 	%f337, [%r85+448];
	fma.rn.f32 	%f338, %f336, %f337, %f335;
	ld.shared.f32 	%f339, [%r8+32];
	ld.shared.f32 	%f340, [%r85+512];
	fma.rn.f32 	%f341, %f339, %f340, %f338;
	ld.shared.f32 	%f342, [%r8+36];
	ld.shared.f32 	%f343, [%r85+576];
	fma.rn.f32 	%f344, %f342, %f343, %f341;
	ld.shared.f32 	%f345, [%r8+40];
	ld.shared.f32 	%f346, [%r85+640];
	fma.rn.f32 	%f347, %f345, %f346, %f344;
	ld.shared.f32 	%f348, [%r8+44];
	ld.shared.f32 	%f349, [%r85+704];
	fma.rn.f32 	%f350, %f348, %f349, %f347;
	ld.shared.f32 	%f351, [%r8+48];
	ld.shared.f32 	%f352, [%r85+768];
	fma.rn.f32 	%f353, %f351, %f352, %f350;
	ld.shared.f32 	%f354, [%r8+52];
	ld.shared.f32 	%f355, [%r85+832];
	fma.rn.f32 	%f356, %f354, %f355, %f353;
	ld.shared.f32 	%f357, [%r8+56];
	ld.shared.f32 	%f358, [%r85+896];
	fma.rn.f32 	%f359, %f357, %f358, %f356;
	ld.shared.f32 	%f360, [%r8+60];
	ld.shared.f32 	%f361, [%r85+960];
	fma.rn.f32 	%f367, %f360, %f361, %f359;
	bar.sync 	0;
$L__BB0_9:
	ld.param.u64 	%rd47, [_Z15matrixMulKernelPfS_S_j_param_2];
	cvta.to.global.u64 	%rd38, %rd47;
	mad.lo.s32 	%r90, %r32, %r3, %r5;
	mul.wide.u32 	%rd39, %r90, 4;
	add.s64 	%rd40, %rd38, %rd39;
	st.global.f32 	[%rd40], %f367;
	ret;

}


// ===== COMPILED SASS (sm_100) =====

	.target	sm_100

	.elftype	@"ET_EXEC"


//--------------------- .note.nv.tkinfo           --------------------------
	.section	.note.nv.tkinfo,"",@"SHT_NOTE"
	.sectionflags	@"SHF_NOTE_NV_TKINFO"
	.tkinfo
        /*0018*/ 	.word	0x00000002
        /*0030*/ 	.string	""
        /*0030*/ 	.string	"ptxas"
        /*0030*/ 	.string	"Cuda compilation tools, release 13.0, V13.0.88"
        /*0030*/ 	.string	"Build cuda_13.0.r13.0/compiler.36424714_0"
        /*0030*/ 	.string	"-arch sm_100 -m 64 "



//--------------------- .note.nv.cuinfo           --------------------------
	.section	.note.nv.cuinfo,"",@"SHT_NOTE"
	.sectionflags	@"SHF_NOTE_NV_CUINFO"
        /*0018*/ 	.short	0x0002
        /*001a*/ 	.short	0x0064
        /*001c*/ 	.short	0x0082
	.zero		2


//--------------------- .nv.info                  --------------------------
	.section	.nv.info,"",@"SHT_CUDA_INFO"
	.align	4


	//----- nvinfo : EIATTR_REGCOUNT
	.align		4
        /*0000*/ 	.byte	0x04, 0x2f
        /*0002*/ 	.short	(.L_1 - .L_0)
	.align		4
.L_0:
        /*0004*/ 	.word	index@(_Z15matrixMulKernelPfS_S_j)
        /*0008*/ 	.word	0x00000028


	//----- nvinfo : EIATTR_FRAME_SIZE
	.align		4
.L_1:
        /*000c*/ 	.byte	0x04, 0x11
        /*000e*/ 	.short	(.L_3 - .L_2)
	.align		4
.L_2:
        /*0010*/ 	.word	index@(_Z15matrixMulKernelPfS_S_j)
        /*0014*/ 	.word	0x00000000


	//----- nvinfo : EIATTR_MIN_STACK_SIZE
	.align		4
.L_3:
        /*0018*/ 	.byte	0x04, 0x12
        /*001a*/ 	.short	(.L_5 - .L_4)
	.align		4
.L_4:
        /*001c*/ 	.word	index@(_Z15matrixMulKernelPfS_S_j)
        /*0020*/ 	.word	0x00000000
.L_5:


//--------------------- .nv.compat                --------------------------
	.section	.nv.compat,"",@"SHT_CUDA_COMPAT_INFO"
	.align	4
        /*0000*/ 	.byte	0x02, 0x09, 0x00, 0x00, 0x02, 0x02, 0x01, 0x00, 0x02, 0x05, 0x05, 0x00, 0x03, 0x07, 0x01, 0x01
        /*0010*/ 	.byte	0x02, 0x03, 0x00, 0x00, 0x02, 0x06, 0x01, 0x00, 0x04, 0x0b, 0x08, 0x00, 0x09, 0x00, 0x00, 0x00
        /*0020*/ 	.byte	0x00, 0x00, 0x00, 0x00


//--------------------- .nv.info._Z15matrixMulKernelPfS_S_j --------------------------
	.section	.nv.info._Z15matrixMulKernelPfS_S_j,"",@"SHT_CUDA_INFO"
	.sectionflags	@""
	.align	4


	//----- nvinfo : EIATTR_CUDA_API_VERSION
	.align		4
        /*0000*/ 	.byte	0x04, 0x37
        /*0002*/ 	.short	(.L_7 - .L_6)
.L_6:
        /*0004*/ 	.word	0x00000082


	//----- nvinfo : EIATTR_KPARAM_INFO
	.align		4
.L_7:
        /*0008*/ 	.byte	0x04, 0x17
        /*000a*/ 	.short	(.L_9 - .L_8)
.L_8:
        /*000c*/ 	.word	0x00000000
        /*0010*/ 	.short	0x0003
        /*0012*/ 	.short	0x0018
        /*0014*/ 	.byte	0x00, 0xf0, 0x11, 0x00


	//----- nvinfo : EIATTR_KPARAM_INFO
	.align		4
.L_9:
        /*0018*/ 	.byte	0x04, 0x17
        /*001a*/ 	.short	(.L_11 - .L_10)
.L_10:
        /*001c*/ 	.word	0x00000000
        /*0020*/ 	.short	0x0002
        /*0022*/ 	.short	0x0010
        /*0024*/ 	.byte	0x00, 0xf5, 0x21, 0x00


	//----- nvinfo : EIATTR_KPARAM_INFO
	.align		4
.L_11:
        /*0028*/ 	.byte	0x04, 0x17
        /*002a*/ 	.short	(.L_13 - .L_12)
.L_12:
        /*002c*/ 	.word	0x00000000
        /*0030*/ 	.short	0x0001
        /*0032*/ 	.short	0x0008
        /*0034*/ 	.byte	0x00, 0xf5, 0x21, 0x00


	//----- nvinfo : EIATTR_KPARAM_INFO
	.align		4
.L_13:
        /*0038*/ 	.byte	0x04, 0x17
        /*003a*/ 	.short	(.L_15 - .L_14)
.L_14:
        /*003c*/ 	.word	0x00000000
        /*0040*/ 	.short	0x0000
        /*0042*/ 	.short	0x0000
        /*0044*/ 	.byte	0x00, 0xf5, 0x21, 0x00


	//----- nvinfo : EIATTR_SPARSE_MMA_MASK
	.align		4
.L_15:
        /*0048*/ 	.byte	0x03, 0x50
        /*004a*/ 	.short	0x0000


	//----- nvinfo : EIATTR_MAXREG_COUNT
	.align		4
        /*004c*/ 	.byte	0x03, 0x1b
        /*004e*/ 	.short	0x00ff


	//----- nvinfo : EIATTR_NUM_BARRIERS
	.align		4
        /*0050*/ 	.byte	0x02, 0x4c
        /*0052*/ 	.byte	0x01
	.zero		1


	//----- nvinfo : EIATTR_MERCURY_ISA_VERSION
	.align		4
        /*0054*/ 	.byte	0x03, 0x5f
        /*0056*/ 	.short	0x0101


	//----- nvinfo : EIATTR_VRC_CTA_INIT_COUNT
	.align		4
        /*0058*/ 	.byte	0x02, 0x4a
	.zero		1
	.zero		1


	//----- nvinfo : EIATTR_EXIT_INSTR_OFFSETS
	.align		4
        /*005c*/ 	.byte	0x04, 0x1c
        /*005e*/ 	.short	(.L_17 - .L_16)


	//   ....[0]....
.L_16:
        /*0060*/ 	.word	0x00001890


	//----- nvinfo : EIATTR_CBANK_PARAM_SIZE
	.align		4
.L_17:
        /*0064*/ 	.byte	0x03, 0x19
        /*0066*/ 	.short	0x001c


	//----- nvinfo : EIATTR_PARAM_CBANK
	.align		4
        /*0068*/ 	.byte	0x04, 0x0a
        /*006a*/ 	.short	(.L_19 - .L_18)
	.align		4
.L_18:
        /*006c*/ 	.word	index@(.nv.constant0._Z15matrixMulKernelPfS_S_j)
        /*0070*/ 	.short	0x0380
        /*0072*/ 	.short	0x001c


	//----- nvinfo : EIATTR_SW_WAR
	.align		4
.L_19:
        /*0074*/ 	.byte	0x04, 0x36
        /*0076*/ 	.short	(.L_21 - .L_20)
.L_20:
        /*0078*/ 	.word	0x00000008
.L_21:


//--------------------- .nv.callgraph             --------------------------
	.section	.nv.callgraph,"",@"SHT_CUDA_CALLGRAPH"
	.align	4
	.sectionentsize	8
	.align		4
        /*0000*/ 	.word	0x00000000
	.align		4
        /*0004*/ 	.word	0xffffffff
	.align		4
        /*0008*/ 	.word	0x00000000
	.align		4
        /*000c*/ 	.word	0xfffffffe
	.align		4
        /*0010*/ 	.word	0x00000000
	.align		4
        /*0014*/ 	.word	0xfffffffd
	.align		4
        /*0018*/ 	.word	0x00000000
	.align		4
        /*001c*/ 	.word	0xfffffffc


//--------------------- .text._Z15matrixMulKernelPfS_S_j --------------------------
	.section	.text._Z15matrixMulKernelPfS_S_j,"ax",@progbits
	.align	128
        .global         _Z15matrixMulKernelPfS_S_j
        .type           _Z15matrixMulKernelPfS_S_j,@function
        .size           _Z15matrixMulKernelPfS_S_j,(.L_x_5 - _Z15matrixMulKernelPfS_S_j)
        .other          _Z15matrixMulKernelPfS_S_j,@"STO_CUDA_ENTRY STV_DEFAULT"
_Z15matrixMulKernelPfS_S_j:
.text._Z15matrixMulKernelPfS_S_j:
[----:B------:R-:W-:Y:S08]  /*0000*/  LDC R1, c[0x0][0x37c] ;  /* 0x0000df00ff017b82 */ /* 0x000ff00000000800 */
[----:B------:R-:W0:Y:S01]  /*0010*/  LDC R2, c[0x0][0x398] ;  /* 0x0000e600ff027b82 */ /* 0x000e220000000800 */
[----:B------:R-:W1:Y:S01]  /*0020*/  S2R R21, SR_CTAID.Y ;  /* 0x0000000000157919 */ /* 0x000e620000002600 */
[----:B------:R-:W2:Y:S01]  /*0030*/  LDCU.64 UR8, c[0x0][0x358] ;  /* 0x00006b00ff0877ac */ /* 0x000ea20008000a00 */
[----:B------:R-:W-:Y:S01]  /*0040*/  HFMA2 R33, -RZ, RZ, 0, 0 ;  /* 0x00000000ff217431 */ /* 0x000fe200000001ff */
[----:B------:R-:W1:Y:S01]  /*0050*/  S2R R0, SR_TID.Y ;  /* 0x0000000000007919 */ /* 0x000e620000002200 */
[----:B------:R-:W3:Y:S01]  /*0060*/  S2R R12, SR_CTAID.X ;  /* 0x00000000000c7919 */ /* 0x000ee20000002500 */
[----:B------:R-:W3:Y:S01]  /*0070*/  S2R R3, SR_TID.X ;  /* 0x0000000000037919 */ /* 0x000ee20000002100 */
[----:B0-----:R-:W-:-:S02]  /*0080*/  ISETP.GE.U32.AND P0, PT, R2, 0x10, PT ;  /* 0x000000100200780c */ /* 0x001fc40003f06070 */
[----:B-1----:R-:W-:Y:S02]  /*0090*/  LEA R21, R21, R0, 0x4 ;  /* 0x0000000015157211 */ /* 0x002fe400078e20ff */
[----:B---3--:R-:W-:-:S09]  /*00a0*/  LEA R7, R12, R3, 0x4 ;  /* 0x000000030c077211 */ /* 0x008fd200078e20ff */
[----:B--2---:R-:W-:Y:S05]  /*00b0*/  @!P0 BRA `(.L_x_0) ;  /* 0x0000001400e48947 */ /* 0x004fea0003800000 */
[----:B------:R-:W0:Y:S01]  /*00c0*/  S2UR UR6, SR_CgaCtaId ;  /* 0x00000000000679c3 */ /* 0x000e220000008800 */
[----:B------:R-:W-:Y:S01]  /*00d0*/  SHF.R.U32.HI R8, RZ, 0x4, R2 ;  /* 0x00000004ff087819 */ /* 0x000fe20000011602 */
[----:B------:R-:W-:Y:S01]  /*00e0*/  UMOV UR4, 0x400 ;  /* 0x0000040000047882 */ /* 0x000fe20000000000 */
[----:B------:R-:W-:Y:S01]  /*00f0*/  IMAD R20, R21, R2, R3 ;  /* 0x0000000215147224 */ /* 0x000fe200078e0203 */
[----:B------:R-:W-:Y:S01]  /*0100*/  UIADD3 UR5, UPT, UPT, UR4, 0x400, URZ ;  /* 0x0000040004057890 */ /* 0x000fe2000fffe0ff */
[C---:B------:R-:W-:Y:S02]  /*0110*/  IADD3 R4, PT, PT, R8.reuse, -0x1, RZ ;  /* 0xffffffff08047810 */ /* 0x040fe40007ffe0ff */
[----:B------:R-:W-:Y:S02]  /*0120*/  LOP3.LUT P0, R16, R8, 0x3, RZ, 0xc0, !PT ;  /* 0x0000000308107812 */ /* 0x000fe4000780c0ff */
[----:B------:R-:W-:Y:S02]  /*0130*/  ISETP.GE.U32.AND P1, PT, R4, 0x3, PT ;  /* 0x000000030400780c */ /* 0x000fe40003f26070 */
[----:B------:R-:W-:-:S02]  /*0140*/  MOV R33, RZ ;  /* 0x000000ff00217202 */ /* 0x000fc40000000f00 */
[----:B------:R-:W-:Y:S01]  /*0150*/  MOV R5, RZ ;  /* 0x000000ff00057202 */ /* 0x000fe20000000f00 */
[----:B0-----:R-:W-:Y:S02]  /*0160*/  ULEA UR5, UR6, UR5, 0x18 ;  /* 0x0000000506057291 */ /* 0x001fe4000f8ec0ff */
[----:B------:R-:W-:-:S04]  /*0170*/  ULEA UR4, UR6, UR4, 0x18 ;  /* 0x0000000406047291 */ /* 0x000fc8000f8ec0ff */
[C---:B------:R-:W-:Y:S02]  /*0180*/  LEA R6, R0.reuse, UR5, 0x6 ;  /* 0x0000000500067c11 */ /* 0x040fe4000f8e30ff */
[----:B------:R-:W-:Y:S02]  /*0190*/  LEA R4, R0, UR4, 0x6 ;  /* 0x0000000400047c11 */ /* 0x000fe4000f8e30ff */
[----:B------:R-:W-:Y:S01]  /*01a0*/  LEA R6, R3, R6, 0x2 ;  /* 0x0000000603067211 */ /* 0x000fe200078e10ff */
[----:B------:R-:W-:Y:S06]  /*01b0*/  @!P1 BRA `(.L_x_1) ;  /* 0x0000000c00389947 */ /* 0x000fec0003800000 */
[C---:B------:R-:W-:Y:S01]  /*01c0*/  IADD3 R5, PT, PT, R0.reuse, 0x30, RZ ;  /* 0x0000003000057810 */ /* 0x040fe20007ffe0ff */
[CCC-:B------:R-:W-:Y:S01]  /*01d0*/  IMAD R19, R0.reuse, R2.reuse, R3.reuse ;  /* 0x0000000200137224 */ /* 0x1c0fe200078e0203 */
[C---:B------:R-:W-:Y:S02]  /*01e0*/  IADD3 R9, PT, PT, R0.reuse, 0x20, RZ ;  /* 0x0000002000097810 */ /* 0x040fe40007ffe0ff */
[----:B------:R-:W-:Y:S01]  /*01f0*/  IADD3 R10, PT, PT, R0, 0x10, RZ ;  /* 0x00000010000a7810 */ /* 0x000fe20007ffe0ff */
[-CC-:B------:R-:W-:Y:S01]  /*0200*/  IMAD R27, R5, R2.reuse, R3.reuse ;  /* 0x00000002051b7224 */ /* 0x180fe200078e0203 */
[----:B------:R-:W-:Y:S01]  /*0210*/  LOP3.LUT R5, R8, 0xffffffc, RZ, 0xc0, !PT ;  /* 0x0ffffffc08057812 */ /* 0x000fe200078ec0ff */
[-CC-:B------:R-:W-:Y:S01]  /*0220*/  IMAD R9, R9, R2.reuse, R3.reuse ;  /* 0x0000000209097224 */ /* 0x180fe200078e0203 */
[----:B------:R-:W-:Y:S01]  /*0230*/  LEA R19, R12, R19, 0x4 ;  /* 0x000000130c137211 */ /* 0x000fe200078e20ff */
[----:B------:R-:W-:Y:S01]  /*0240*/  IMAD R10, R10, R2, R3 ;  /* 0x000000020a0a7224 */ /* 0x000fe200078e0203 */
[----:B------:R-:W-:-:S02]  /*0250*/  LEA R27, R12, R27, 0x4 ;  /* 0x0000001b0c1b7211 */ /* 0x000fc400078e20ff */
[C---:B------:R-:W-:Y:S02]  /*0260*/  LEA R25, R12.reuse, R9, 0x4 ;  /* 0x000000090c197211 */ /* 0x040fe400078e20ff */
[----:B------:R-:W-:Y:S02]  /*0270*/  LEA R23, R12, R10, 0x4 ;  /* 0x0000000a0c177211 */ /* 0x000fe400078e20ff */
[----:B------:R-:W-:Y:S02]  /*0280*/  IADD3 R18, PT, PT, R20, 0x20, RZ ;  /* 0x0000002014127810 */ /* 0x000fe40007ffe0ff */
[----:B------:R-:W-:Y:S02]  /*0290*/  MOV R33, RZ ;  /* 0x000000ff00217202 */ /* 0x000fe40000000f00 */
[----:B------:R-:W-:-:S07]  /*02a0*/  IADD3 R22, PT, PT, -R5, RZ, RZ ;  /* 0x000000ff05167210 */ /* 0x000fce0007ffe1ff */
.L_x_2:
[----:B------:R-:W0:Y:S01]  /*02b0*/  LDC.64 R30, c[0x0][0x380] ;  /* 0x0000e000ff1e7b82 */ /* 0x000e220000000a00 */
[----:B------:R-:W-:-:S07]  /*02c0*/  IADD3 R11, PT, PT, R18, -0x20, RZ ;  /* 0xffffffe0120b7810 */ /* 0x000fce0007ffe0ff */
[----:B------:R-:W1:Y:S01]  /*02d0*/  LDC.64 R28, c[0x0][0x388] ;  /* 0x0000e200ff1c7b82 */ /* 0x000e620000000a00 */
[----:B0-----:R-:W-:-:S06]  /*02e0*/  IMAD.WIDE.U32 R10, R11, 0x4, R30 ;  /* 0x000000040b0a7825 */ /* 0x001fcc00078e001e */
[----:B------:R-:W2:Y:S01]  /*02f0*/  LDG.E R11, desc[UR8][R10.64] ;  /* 0x000000080a0b7981 */ /* 0x000ea2000c1e1900 */
[----:B-1----:R-:W-:-:S05]  /*0300*/  IMAD.WIDE.U32 R8, R19, 0x4, R28 ;  /* 0x0000000413087825 */ /* 0x002fca00078e001c */
[----:B------:R-:W3:Y:S01]  /*0310*/  LDG.E R37, desc[UR8][R8.64] ;  /* 0x0000000808257981 */ /* 0x000ee2000c1e1900 */
[C---:B------:R-:W-:Y:S02]  /*0320*/  LEA R24, R3.reuse, R4, 0x2 ;  /* 0x0000000403187211 */ /* 0x040fe400078e10ff */
[----:B------:R-:W-:-:S03]  /*0330*/  LEA R17, R3, UR5, 0x2 ;  /* 0x0000000503117c11 */ /* 0x000fc6000f8e10ff */
[----:B--2---:R-:W-:Y:S04]  /*0340*/  STS [R24], R11 ;  /* 0x0000000b18007388 */ /* 0x004fe80000000800 */
[----:B---3--:R-:W-:Y:S01]  /*0350*/  STS [R6], R37 ;  /* 0x0000002506007388 */ /* 0x008fe20000000800 */
[----:B------:R-:W-:Y:S06]  /*0360*/  BAR.SYNC.DEFER_BLOCKING 0x0 ;  /* 0x0000000000007b1d */ /* 0x000fec0000010000 */
[----:B------:R-:W-:Y:S04]  /*0370*/  LDS R26, [R17] ;  /* 0x00000000111a7984 */ /* 0x000fe80000000800 */
[----:B------:R-:W0:Y:S04]  /*0380*/  LDS.128 R12, [R4] ;  /* 0x00000000040c7984 */ /* 0x000e280000000c00 */
[----:B------:R-:W1:Y:S04]  /*0390*/  LDS R32, [R17+0x40] ;  /* 0x0000400011207984 */ /* 0x000e680000000800 */
[----:B------:R-:W2:Y:S04]  /*03a0*/  LDS R35, [R17+0x80] ;  /* 0x0000800011237984 */ /* 0x000ea80000000800 */
[----:B------:R-:W-:Y:S04]  /*03b0*/  LDS.128 R8, [R4+0x10] ;  /* 0x0000100004087984 */ /* 0x000fe80000000c00 */
[----:B------:R-:W-:Y:S01]  /*03c0*/  LDS R37, [R17+0x380] ;  /* 0x0003800011257984 */ /* 0x000fe20000000800 */
[----:B0-----:R-:W-:-:S03]  /*03d0*/  FFMA R26, R12, R26, R33 ;  /* 0x0000001a0c1a7223 */ /* 0x001fc60000000021 */
[----:B------:R-:W0:Y:S01]  /*03e0*/  LDS R12, [R17+0xc0] ;  /* 0x0000c000110c7984 */ /* 0x000e220000000800 */
[----:B-1----:R-:W-:-:S03]  /*03f0*/  FFMA R32, R32, R13, R26 ;  /* 0x0000000d20207223 */ /* 0x002fc6000000001a */
[----:B------:R-:W1:Y:S04]  /*0400*/  LDS R13, [R17+0x100] ;  /* 0x00010000110d7984 */ /* 0x000e680000000800 */
[----:B------:R-:W3:Y:S04]  /*0410*/  LDS R26, [R17+0x140] ;  /* 0x00014000111a7984 */ /* 0x000ee80000000800 */
[----:B------:R-:W4:Y:S01]  /*0420*/  LDS R33, [R17+0x180] ;  /* 0x0001800011217984 */ /* 0x000f220000000800 */
[----:B--2---:R-:W-:-:S04]  /*0430*/  FFMA R35, R35, R14, R32 ;  /* 0x0000000e23237223 */ /* 0x004fc80000000020 */
[----:B0-----:R-:W-:Y:S02]  /*0440*/  FFMA R15, R12, R15, R35 ;  /* 0x0000000f0c0f7223 */ /* 0x001fe40000000023 */
[----:B------:R-:W-:Y:S02]  /*0450*/  LDS R35, [R17+0x240] ;  /* 0x0002400011237984 */ /* 0x000fe40000000800 */
[----:B-1----:R-:W-:Y:S02]  /*0460*/  FFMA R13, R8, R13, R15 ;  /* 0x0000000d080d7223 */ /* 0x002fe4000000000f */
[----:B------:R-:W0:Y:S02]  /*0470*/  LDS R8, [R17+0x1c0] ;  /* 0x0001c00011087984 */ /* 0x000e240000000800 */
[----:B---3--:R-:W-:Y:S02]  /*0480*/  FFMA R26, R26, R9, R13 ;  /* 0x000000091a1a7223 */ /* 0x008fe4000000000d */
[----:B------:R-:W-:Y:S04]  /*0490*/  LDS R9, [R17+0x200] ;  /* 0x0002000011097984 */ /* 0x000fe80000000800 */
[----:B------:R-:W1:Y:S01]  /*04a0*/  LDS.128 R12, [R4+0x20] ;  /* 0x00002000040c7984 */ /* 0x000e620000000c00 */
[----:B----4-:R-:W-:-:S03]  /*04b0*/  FFMA R33, R33, R10, R26 ;  /* 0x0000000a21217223 */ /* 0x010fc6000000001a */
[----:B------:R-:W2:Y:S04]  /*04c0*/  LDS R26, [R17+0x280] ;  /* 0x00028000111a7984 */ /* 0x000ea80000000800 */
[----:B------:R-:W3:Y:S01]  /*04d0*/  LDS R10, [R17+0x2c0] ;  /* 0x0002c000110a7984 */ /* 0x000ee20000000800 */
[----:B0-----:R-:W-:-:S03]  /*04e0*/  FFMA R11, R8, R11, R33 ;  /* 0x0000000b080b7223 */ /* 0x001fc60000000021 */
[----:B------:R-:W-:Y:S01]  /*04f0*/  LDS R8, [R17+0x340] ;  /* 0x0003400011087984 */ /* 0x000fe20000000800 */
[----:B-1----:R-:W-:-:S03]  /*0500*/  FFMA R12, R12, R9, R11 ;  /* 0x000000090c0c7223 */ /* 0x002fc6000000000b */
[----:B------:R-:W-:Y:S01]  /*0510*/  LDS R9, [R17+0x300] ;  /* 0x0003000011097984 */ /* 0x000fe20000000800 */
[----:B------:R-:W-:-:S04]  /*0520*/  FFMA R13, R35, R13, R12 ;  /* 0x0000000d230d7223 */ /* 0x000fc8000000000c */
[----:B--2---:R-:W-:Y:S02]  /*0530*/  FFMA R13, R26, R14, R13 ;  /* 0x0000000e1a0d7223 */ /* 0x004fe4000000000d */
[----:B------:R-:W-:Y:S02]  /*0540*/  LDS R26, [R17+0x3c0] ;  /* 0x0003c000111a7984 */ /* 0x000fe40000000800 */
[----:B---3--:R-:W-:Y:S02]  /*0550*/  FFMA R11, R10, R15, R13 ;  /* 0x0000000f0a0b7223 */ /* 0x008fe4000000000d */
[----:B------:R-:W0:Y:S01]  /*0560*/  LDS.128 R12, [R4+0x30] ;  /* 0x00003000040c7984 */ /* 0x000e220000000c00 */
[----:B------:R-:W-:Y:S01]  /*0570*/  IADD3 R33, PT, PT, R18, -0x10, RZ ;  /* 0xfffffff012217810 */ /* 0x000fe20007ffe0ff */
[----:B------:R-:W-:Y:S01]  /*0580*/  IMAD.WIDE.U32 R34, R23, 0x4, R28 ;  /* 0x0000000417227825 */ /* 0x000fe200078e001c */
[----:B------:R-:W-:Y:S03]  /*0590*/  BAR.SYNC.DEFER_BLOCKING 0x0 ;  /* 0x0000000000007b1d */ /* 0x000fe60000010000 */
[----:B------:R-:W-:-:S06]  /*05a0*/  IMAD.WIDE.U32 R32, R33, 0x4, R30 ;  /* 0x0000000421207825 */ /* 0x000fcc00078e001e */
[----:B------:R-:W2:Y:S04]  /*05b0*/  LDG.E R32, desc[UR8][R32.64] ;  /* 0x0000000820207981 */ /* 0x000ea8000c1e1900 */
[----:B------:R-:W3:Y:S01]  /*05c0*/  LDG.E R35, desc[UR8][R34.64] ;  /* 0x0000000822237981 */ /* 0x000ee2000c1e1900 */
[----:B0-----:R-:W-:-:S04]  /*05d0*/  FFMA R9, R12, R9, R11 ;  /* 0x000000090c097223 */ /* 0x001fc8000000000b */
[----:B------:R-:W-:-:S04]  /*05e0*/  FFMA R13, R8, R13, R9 ;  /* 0x0000000d080d7223 */ /* 0x000fc80000000009 */
[----:B------:R-:W-:-:S04]  /*05f0*/  FFMA R13, R37, R14, R13 ;  /* 0x0000000e250d7223 */ /* 0x000fc8000000000d */
[----:B------:R-:W-:Y:S01]  /*0600*/  FFMA R13, R26, R15, R13 ;  /* 0x0000000f1a0d7223 */ /* 0x000fe2000000000d */
[----:B--2---:R-:W-:Y:S04]  /*0610*/  STS [R24], R32 ;  /* 0x0000002018007388 */ /* 0x004fe80000000800 */
[----:B---3--:R-:W-:Y:S01]  /*0620*/  STS [R6], R35 ;  /* 0x0000002306007388 */ /* 0x008fe20000000800 */
[----:B------:R-:W-:Y:S06]  /*0630*/  BAR.SYNC.DEFER_BLOCKING 0x0 ;  /* 0x0000000000007b1d */ /* 0x000fec0000010000 */
[----:B------:R-:W-:Y:S04]  /*0640*/  LDS R12, [R17] ;  /* 0x00000000110c7984 */ /* 0x000fe80000000800 */
[----:B------:R-:W0:Y:S04]  /*0650*/  LDS.128 R8, [R4] ;  /* 0x0000000004087984 */ /* 0x000e280000000c00 */
[----:B------:R-:W1:Y:S04]  /*0660*/  LDS R36, [R17+0x40] ;  /* 0x0000400011247984 */ /* 0x000e680000000800 */
[----:B------:R-:W2:Y:S04]  /*0670*/  LDS R33, [R17+0x80] ;  /* 0x0000800011217984 */ /* 0x000ea80000000800 */
[----:B------:R-:W-:Y:S04]  /*0680*/  LDS R26, [R17+0x140] ;  /* 0x00014000111a7984 */ /* 0x000fe80000000800 */
[----:B------:R-:W-:Y:S04]  /*0690*/  LDS R35, [R17+0x180] ;  /* 0x0001800011237984 */ /* 0x000fe80000000800 */
[----:B------:R-:W-:Y:S01]  /*06a0*/  LDS R37, [R17+0x380] ;  /* 0x0003800011257984 */ /* 0x000fe20000000800 */
[----:B0-----:R-:W-:-:S03]  /*06b0*/  FFMA R13, R8, R12, R13 ;  /* 0x0000000c080d7223 */ /* 0x001fc6000000000d */
[----:B------:R-:W0:Y:S01]  /*06c0*/  LDS R8, [R17+0xc0] ;  /* 0x0000c00011087984 */ /* 0x000e220000000800 */
[----:B-1----:R-:W-:-:S03]  /*06d0*/  FFMA R36, R36, R9, R13 ;  /* 0x0000000924247223 */ /* 0x002fc6000000000d */
[----:B------:R-:W-:Y:S04]  /*06e0*/  LDS R9, [R17+0x100] ;  /* 0x0001000011097984 */ /* 0x000fe80000000800 */
[----:B------:R-:W1:Y:S01]  /*06f0*/  LDS.128 R12, [R4+0x10] ;  /* 0x00001000040c7984 */ /* 0x000e620000000c00 */
[----:B--2---:R-:W-:-:S04]  /*0700*/  FFMA R33, R33, R10, R36 ;  /* 0x0000000a21217223 */ /* 0x004fc80000000024 */
[----:B0-----:R-:W-:Y:S02]  /*0710*/  FFMA R11, R8, R11, R33 ;  /* 0x0000000b080b7223 */ /* 0x001fe40000000021 */
[----:B------:R-:W-:Y:S02]  /*0720*/  LDS R33, [R17+0x240] ;  /* 0x0002400011217984 */ /* 0x000fe40000000800 */
[----:B-1----:R-:W-:Y:S02]  /*0730*/  FFMA R9, R12, R9, R11 ;  /* 0x000000090c097223 */ /* 0x002fe4000000000b */
[----:B------:R-:W0:Y:S02]  /*0740*/  LDS R12, [R17+0x1c0] ;  /* 0x0001c000110c7984 */ /* 0x000e240000000800 */
[----:B------:R-:W-:Y:S02]  /*0750*/  FFMA R26, R26, R13, R9 ;  /* 0x0000000d1a1a7223 */ /* 0x000fe40000000009 */
[----:B------:R-:W-:Y:S04]  /*0760*/  LDS R13, [R17+0x200] ;  /* 0x00020000110d7984 */ /* 0x000fe80000000800 */
[----:B------:R-:W1:Y:S01]  /*0770*/  LDS.128 R8, [R4+0x20] ;  /* 0x0000200004087984 */ /* 0x000e620000000c00 */
[----:B------:R-:W-:-:S03]  /*0780*/  FFMA R35, R35, R14, R26 ;  /* 0x0000000e23237223 */ /* 0x000fc6000000001a */
        /* <DEDUP_REMOVED lines=11> */
[----:B------:R-:W-:Y:S01]  /*0840*/  IMAD.WIDE.U32 R32, R18, 0x4, R30 ;  /* 0x0000000412207825 */ /* 0x000fe200078e001e */
[----:B------:R-:W-:Y:S03]  /*0850*/  BAR.SYNC.DEFER_BLOCKING 0x0 ;  /* 0x0000000000007b1d */ /* 0x000fe60000010000 */
[----:B------:R-:W-:-:S03]  /*0860*/  IMAD.WIDE.U32 R34, R25, 0x4, R28 ;  /* 0x0000000419227825 */ /* 0x000fc600078e001c */
[----:B------:R-:W2:Y:S04]  /*0870*/  LDG.E R32, desc[UR8][R32.64] ;  /* 0x0000000820207981 */ /* 0x000ea8000c1e1900 */
[----:B------:R-:W3:Y:S01]  /*0880*/  LDG.E R35, desc[UR8][R34.64] ;  /* 0x0000000822237981 */ /* 0x000ee2000c1e1900 */
[----:B0-----:R-:W-:-:S04]  /*0890*/  FFMA R13, R8, R13, R15 ;  /* 0x0000000d080d7223 */ /* 0x001fc8000000000f */
[----:B------:R-:W-:-:S04]  /*08a0*/  FFMA R9, R12, R9, R13 ;  /* 0x000000090c097223 */ /* 0x000fc8000000000d */
[----:B------:R-:W-:-:S04]  /*08b0*/  FFMA R9, R37, R10, R9 ;  /* 0x0000000a25097223 */ /* 0x000fc80000000009 */
[----:B------:R-:W-:Y:S01]  /*08c0*/  FFMA R9, R26, R11, R9 ;  /* 0x0000000b1a097223 */ /* 0x000fe20000000009 */
[----:B------:R-:W-:Y:S01]  /*08d0*/  IMAD.WIDE.U32 R28, R27, 0x4, R28 ;  /* 0x000000041b1c7825 */ /* 0x000fe200078e001c */
[----:B--2---:R-:W-:Y:S04]  /*08e0*/  STS [R24], R32 ;  /* 0x0000002018007388 */ /* 0x004fe80000000800 */
[----:B---3--:R-:W-:Y:S01]  /*08f0*/  STS [R6], R35 ;  /* 0x0000002306007388 */ /* 0x008fe20000000800 */
[----:B------:R-:W-:Y:S06]  /*0900*/  BAR.SYNC.DEFER_BLOCKING 0x0 ;  /* 0x0000000000007b1d */ /* 0x000fec0000010000 */
[----:B------:R-:W-:Y:S04]  /*0910*/  LDS R8, [R17] ;  /* 0x0000000011087984 */ /* 0x000fe80000000800 */
[----:B------:R-:W0:Y:S04]  /*0920*/  LDS.128 R12, [R4] ;  /* 0x00000000040c7984 */ /* 0x000e280000000c00 */
[----:B------:R-:W1:Y:S04]  /*0930*/  LDS R36, [R17+0x40] ;  /* 0x0000400011247984 */ /* 0x000e680000000800 */
[----:B------:R-:W2:Y:S04]  /*0940*/  LDS R33, [R17+0x80] ;  /* 0x0000800011217984 */ /* 0x000ea80000000800 */
[----:B------:R-:W3:Y:S04]  /*0950*/  LDS R37, [R17+0xc0] ;  /* 0x0000c00011257984 */ /* 0x000ee80000000800 */
[----:B------:R-:W-:Y:S04]  /*0960*/  LDS R34, [R17+0x200] ;  /* 0x0002000011227984 */ /* 0x000fe80000000800 */
[----:B------:R-:W-:Y:S04]  /*0970*/  LDS R26, [R17+0x240] ;  /* 0x00024000111a7984 */ /* 0x000fe80000000800 */
[----:B------:R-:W-:Y:S01]  /*0980*/  LDS R35, [R17+0x380] ;  /* 0x0003800011237984 */ /* 0x000fe20000000800 */
[----:B0-----:R-:W-:-:S03]  /*0990*/  FFMA R9, R12, R8, R9 ;  /* 0x000000080c097223 */ /* 0x001fc60000000009 */
[----:B------:R-:W-:Y:S01]  /*09a0*/  LDS R12, [R17+0x140] ;  /* 0x00014000110c7984 */ /* 0x000fe20000000800 */
[----:B-1----:R-:W-:-:S03]  /*09b0*/  FFMA R36, R36, R13, R9 ;  /* 0x0000000d24247223 */ /* 0x002fc60000000009 */
[----:B------:R-:W-:Y:S04]  /*09c0*/  LDS R13, [R17+0x100] ;  /* 0x00010000110d7984 */ /* 0x000fe80000000800 */
[----:B------:R-:W0:Y:S01]  /*09d0*/  LDS.128 R8, [R4+0x10] ;  /* 0x0000100004087984 */ /* 0x000e220000000c00 */
[----:B--2---:R-:W-:-:S03]  /*09e0*/  FFMA R14, R33, R14, R36 ;  /* 0x0000000e210e7223 */ /* 0x004fc60000000024 */
[----:B------:R-:W1:Y:S01]  /*09f0*/  LDS R33, [R17+0x180] ;  /* 0x0001800011217984 */ /* 0x000e620000000800 */
[----:B---3--:R-:W-:-:S03]  /*0a00*/  FFMA R15, R37, R15, R14 ;  /* 0x0000000f250f7223 */ /* 0x008fc6000000000e */
[----:B------:R-:W-:Y:S01]  /*0a10*/  LDS R37, [R17+0x300] ;  /* 0x0003000011257984 */ /* 0x000fe20000000800 */
[----:B0-----:R-:W-:-:S03]  /*0a20*/  FFMA R13, R8, R13, R15 ;  /* 0x0000000d080d7223 */ /* 0x001fc6000000000f */
[----:B------:R-:W0:Y:S01]  /*0a30*/  LDS R8, [R17+0x1c0] ;  /* 0x0001c00011087984 */ /* 0x000e220000000800 */
[----:B------:R-:W-:-:S03]  /*0a40*/  FFMA R32, R12, R9, R13 ;  /* 0x000000090c207223 */ /* 0x000fc6000000000d */
[----:B------:R-:W2:Y:S04]  /*0a50*/  LDS.128 R12, [R4+0x20] ;  /* 0x00002000040c7984 */ /* 0x000ea80000000c00 */
[----:B------:R-:W3:Y:S01]  /*0a60*/  LDS R9, [R17+0x280] ;  /* 0x0002800011097984 */ /* 0x000ee20000000800 */
[----:B-1----:R-:W-:-:S03]  /*0a70*/  FFMA R33, R33, R10, R32 ;  /* 0x0000000a21217223 */ /* 0x002fc60000000020 */
[----:B------:R-:W-:Y:S01]  /*0a80*/  LDS R32, [R17+0x3c0] ;  /* 0x0003c00011207984 */ /* 0x000fe20000000800 */
[----:B0-----:R-:W-:-:S04]  /*0a90*/  FFMA R11, R8, R11, R33 ;  /* 0x0000000b080b7223 */ /* 0x001fc80000000021 */
[----:B--2---:R-:W-:Y:S01]  /*0aa0*/  FFMA R33, R12, R34, R11 ;  /* 0x000000220c217223 */ /* 0x004fe2000000000b */
[----:B------:R-:W-:Y:S01]  /*0ab0*/  IADD3 R11, PT, PT, R18, 0x10, RZ ;  /* 0x00000010120b7810 */ /* 0x000fe20007ffe0ff */
[----:B------:R-:W-:Y:S02]  /*0ac0*/  LDS R34, [R17+0x340] ;  /* 0x0003400011227984 */ /* 0x000fe40000000800 */
[----:B------:R-:W-:Y:S02]  /*0ad0*/  FFMA R26, R26, R13, R33 ;  /* 0x0000000d1a1a7223 */ /* 0x000fe40000000021 */
[----:B------:R-:W-:Y:S01]  /*0ae0*/  IMAD.WIDE.U32 R30, R11, 0x4, R30 ;  /* 0x000000040b1e7825 */ /* 0x000fe200078e001e */
[----:B------:R-:W0:Y:S03]  /*0af0*/  LDS R13, [R17+0x2c0] ;  /* 0x0002c000110d7984 */ /* 0x000e260000000800 */
[----:B---3--:R-:W-:-:S02]  /*0b00*/  FFMA R14, R9, R14, R26 ;  /* 0x0000000e090e7223 */ /* 0x008fc4000000001a */
[----:B------:R-:W1:Y:S01]  /*0b10*/  LDS.128 R8, [R4+0x30] ;  /* 0x0000300004087984 */ /* 0x000e620000000c00 */
[----:B------:R-:W-:Y:S06]  /*0b20*/  BAR.SYNC.DEFER_BLOCKING 0x0 ;  /* 0x0000000000007b1d */ /* 0x000fec0000010000 */
[----:B------:R-:W2:Y:S04]  /*0b30*/  LDG.E R31, desc[UR8][R30.64] ;  /* 0x000000081e1f7981 */ /* 0x000ea8000c1e1900 */
[----:B------:R-:W3:Y:S01]  /*0b40*/  LDG.E R29, desc[UR8][R28.64] ;  /* 0x000000081c1d7981 */ /* 0x000ee2000c1e1900 */
[----:B0-----:R-:W-:-:S04]  /*0b50*/  FFMA R26, R13, R15, R14 ;  /* 0x0000000f0d1a7223 */ /* 0x001fc8000000000e */
[----:B-1----:R-:W-:-:S04]  /*0b60*/  FFMA R37, R8, R37, R26 ;  /* 0x0000002508257223 */ /* 0x002fc8000000001a */
[----:B------:R-:W-:-:S04]  /*0b70*/  FFMA R34, R34, R9, R37 ;  /* 0x0000000922227223 */ /* 0x000fc80000000025 */
[----:B------:R-:W-:-:S04]  /*0b80*/  FFMA R35, R35, R10, R34 ;  /* 0x0000000a23237223 */ /* 0x000fc80000000022 */
[----:B------:R-:W-:Y:S01]  /*0b90*/  FFMA R35, R32, R11, R35 ;  /* 0x0000000b20237223 */ /* 0x000fe20000000023 */
[----:B------:R-:W-:-:S04]  /*0ba0*/  IADD3 R22, PT, PT, R22, 0x4, RZ ;  /* 0x0000000416167810 */ /* 0x000fc80007ffe0ff */
[----:B------:R-:W-:Y:S02]  /*0bb0*/  ISETP.NE.AND P1, PT, R22, RZ, PT ;  /* 0x000000ff1600720c */ /* 0x000fe40003f25270 */
[----:B------:R-:W-:Y:S02]  /*0bc0*/  IADD3 R18, PT, PT, R18, 0x40, RZ ;  /* 0x0000004012127810 */ /* 0x000fe40007ffe0ff */
[C---:B------:R-:W-:Y:S02]  /*0bd0*/  LEA R27, R2.reuse, R27, 0x6 ;  /* 0x0000001b021b7211 */ /* 0x040fe400078e30ff */
[C---:B------:R-:W-:Y:S02]  /*0be0*/  LEA R25, R2.reuse, R25, 0x6 ;  /* 0x0000001902197211 */ /* 0x040fe400078e30ff */
[C---:B------:R-:W-:Y:S02]  /*0bf0*/  LEA R23, R2.reuse, R23, 0x6 ;  /* 0x0000001702177211 */ /* 0x040fe400078e30ff */
[----:B------:R-:W-:Y:S01]  /*0c00*/  LEA R19, R2, R19, 0x6 ;  /* 0x0000001302137211 */ /* 0x000fe200078e30ff */
        /* <DEDUP_REMOVED lines=9> */
[----:B------:R-:W4:Y:S04]  /*0ca0*/  LDS.128 R8, [R4+0x10] ;  /* 0x0000100004087984 */ /* 0x000f280000000c00 */
[----:B------:R-:W5:Y:S04]  /*0cb0*/  LDS R24, [R17+0x140] ;  /* 0x0001400011187984 */ /* 0x000f680000000800 */
[----:B------:R-:W5:Y:S04]  /*0cc0*/  LDS R29, [R17+0x180] ;  /* 0x00018000111d7984 */ /* 0x000f680000000800 */
[----:B------:R-:W5:Y:S01]  /*0cd0*/  LDS R28, [R17+0x1c0] ;  /* 0x0001c000111c7984 */ /* 0x000f620000000800 */
[----:B0-----:R-:W-:-:S03]  /*0ce0*/  FFMA R33, R12, R33, R35 ;  /* 0x000000210c217223 */ /* 0x001fc60000000023 */
[----:B------:R-:W-:Y:S01]  /*0cf0*/  LDS R35, [R17+0x300] ;  /* 0x0003000011237984 */ /* 0x000fe20000000800 */
[----:B-1----:R-:W-:-:S03]  /*0d00*/  FFMA R26, R26, R13, R33 ;  /* 0x0000000d1a1a7223 */ /* 0x002fc60000000021 */
[----:B------:R-:W-:Y:S01]  /*0d10*/  LDS R33, [R17+0x200] ;  /* 0x0002000011217984 */ /* 0x000fe20000000800 */
[----:B--2---:R-:W-:-:S03]  /*0d20*/  FFMA R37, R37, R14, R26 ;  /* 0x0000000e25257223 */ /* 0x004fc6000000001a */
[----:B------:R-:W-:Y:S01]  /*0d30*/  LDS R26, [R17+0x240] ;  /* 0x00024000111a7984 */ /* 0x000fe20000000800 */
[----:B---3--:R-:W-:-:S03]  /*0d40*/  FFMA R37, R30, R15, R37 ;  /* 0x0000000f1e257223 */ /* 0x008fc60000000025 */
[----:B------:R-:W0:Y:S04]  /*0d50*/  LDS.128 R12, [R4+0x20] ;  /* 0x00002000040c7984 */ /* 0x000e280000000c00 */
[----:B------:R-:W-:Y:S01]  /*0d60*/  LDS R30, [R17+0x3c0] ;  /* 0x0003c000111e7984 */ /* 0x000fe20000000800 */
[----:B----4-:R-:W-:-:S04]  /*0d70*/  FFMA R31, R8, R31, R37 ;  /* 0x0000001f081f7223 */ /* 0x010fc80000000025 */
[----:B-----5:R-:W-:Y:S02]  /*0d80*/  FFMA R24, R24, R9, R31 ;  /* 0x0000000918187223 */ /* 0x020fe4000000001f */
[----:B------:R-:W1:Y:S02]  /*0d90*/  LDS R31, [R17+0x280] ;  /* 0x00028000111f7984 */ /* 0x000e640000000800 */
[----:B------:R-:W-:Y:S02]  /*0da0*/  FFMA R29, R29, R10, R24 ;  /* 0x0000000a1d1d7223 */ /* 0x000fe40000000018 */
[----:B------:R-:W2:Y:S02]  /*0db0*/  LDS R24, [R17+0x2c0] ;  /* 0x0002c00011187984 */ /* 0x000ea40000000800 */
[----:B------:R-:W-:Y:S02]  /*0dc0*/  FFMA R37, R28, R11, R29 ;  /* 0x0000000b1c257223 */ /* 0x000fe4000000001d */
[----:B------:R-:W3:Y:S04]  /*0dd0*/  LDS.128 R8, [R4+0x30] ;  /* 0x0000300004087984 */ /* 0x000ee80000000c00 */
[----:B------:R-:W4:Y:S04]  /*0de0*/  LDS R28, [R17+0x340] ;  /* 0x00034000111c7984 */ /* 0x000f280000000800 */
[----:B------:R-:W5:Y:S01]  /*0df0*/  LDS R29, [R17+0x380] ;  /* 0x00038000111d7984 */ /* 0x000f620000000800 */
[----:B0-----:R-:W-:-:S04]  /*0e00*/  FFMA R33, R12, R33, R37 ;  /* 0x000000210c217223 */ /* 0x001fc80000000025 */
[----:B------:R-:W-:-:S04]  /*0e10*/  FFMA R26, R26, R13, R33 ;  /* 0x0000000d1a1a7223 */ /* 0x000fc80000000021 */
[----:B-1----:R-:W-:-:S04]  /*0e20*/  FFMA R31, R31, R14, R26 ;  /* 0x0000000e1f1f7223 */ /* 0x002fc8000000001a */
[----:B--2---:R-:W-:-:S04]  /*0e30*/  FFMA R15, R24, R15, R31 ;  /* 0x0000000f180f7223 */ /* 0x004fc8000000001f */
[----:B---3--:R-:W-:-:S04]  /*0e40*/  FFMA R15, R8, R35, R15 ;  /* 0x00000023080f7223 */ /* 0x008fc8000000000f */
[----:B----4-:R-:W-:-:S04]  /*0e50*/  FFMA R28, R28, R9, R15 ;  /* 0x000000091c1c7223 */ /* 0x010fc8000000000f */
[----:B-----5:R-:W-:-:S04]  /*0e60*/  FFMA R29, R29, R10, R28 ;  /* 0x0000000a1d1d7223 */ /* 0x020fc8000000001c */
[----:B------:R-:W-:Y:S01]  /*0e70*/  FFMA R33, R30, R11, R29 ;  /* 0x0000000b1e217223 */ /* 0x000fe2000000001d */
[----:B------:R-:W-:Y:S06]  /*0e80*/  BAR.SYNC.DEFER_BLOCKING 0x0 ;  /* 0x0000000000007b1d */ /* 0x000fec0000010000 */
[----:B------:R-:W-:Y:S05]  /*0e90*/  @P1 BRA `(.L_x_2) ;  /* 0xfffffff400041947 */ /* 0x000fea000383ffff */
.L_x_1:
[----:B------:R-:W-:Y:S05]  /*0ea0*/  @!P0 BRA `(.L_x_0) ;  /* 0x0000000800688947 */ /* 0x000fea0003800000 */
[----:B------:R-:W-:Y:S02]  /*0eb0*/  ISETP.NE.AND P0, PT, R16, 0x1, PT ;  /* 0x000000011000780c */ /* 0x000fe40003f05270 */
[----:B------:R-:W-:-:S11]  /*0ec0*/  LOP3.LUT P1, RZ, R2, 0x10, RZ, 0xc0, !PT ;  /* 0x0000001002ff7812 */ /* 0x000fd6000782c0ff */
[----:B------:R-:W-:Y:S05]  /*0ed0*/  @!P0 BRA `(.L_x_3) ;  /* 0x00000004008c8947 */ /* 0x000fea0003800000 */
[----:B------:R-:W0:Y:S01]  /*0ee0*/  LDC.64 R34, c[0x0][0x380] ;  /* 0x0000e000ff227b82 */ /* 0x000e220000000a00 */
[C---:B------:R-:W-:Y:S02]  /*0ef0*/  LEA R16, R5.reuse, R0, 0x4 ;  /* 0x0000000005107211 */ /* 0x040fe400078e20ff */
[----:B------:R-:W-:-:S03]  /*0f00*/  LEA R17, R5, R20, 0x4 ;  /* 0x0000001405117211 */ /* 0x000fc600078e20ff */
[----:B------:R-:W-:Y:S02]  /*0f10*/  IMAD R15, R16, R2, R7 ;  /* 0x00000002100f7224 */ /* 0x000fe400078e0207 */
[----:B------:R-:W1:Y:S01]  /*0f20*/  LDC.64 R30, c[0x0][0x388] ;  /* 0x0000e200ff1e7b82 */ /* 0x000e620000000a00 */
[----:B0-----:R-:W-:-:S05]  /*0f30*/  IMAD.WIDE.U32 R12, R17, 0x4, R34 ;  /* 0x00000004110c7825 */ /* 0x001fca00078e0022 */
[----:B------:R-:W2:Y:S01]  /*0f40*/  LDG.E R18, desc[UR8][R12.64] ;  /* 0x000000080c127981 */ /* 0x000ea2000c1e1900 */
[----:B-1----:R-:W-:-:S05]  /*0f50*/  IMAD.WIDE.U32 R14, R15, 0x4, R30 ;  /* 0x000000040f0e7825 */ /* 0x002fca00078e001e */
[----:B------:R-:W3:Y:S01]  /*0f60*/  LDG.E R27, desc[UR8][R14.64] ;  /* 0x000000080e1b7981 */ /* 0x000ee2000c1e1900 */
[C---:B------:R-:W-:Y:S02]  /*0f70*/  LEA R25, R3.reuse, R4, 0x2 ;  /* 0x0000000403197211 */ /* 0x040fe400078e10ff */
[----:B------:R-:W-:Y:S02]  /*0f80*/  LEA R22, R3, UR5, 0x2 ;  /* 0x0000000503167c11 */ /* 0x000fe4000f8e10ff */
[----:B------:R-:W-:Y:S02]  /*0f90*/  IADD3 R16, PT, PT, R16, 0x10, RZ ;  /* 0x0000001010107810 */ /* 0x000fe40007ffe0ff */
[----:B------:R-:W-:-:S05]  /*0fa0*/  IADD3 R17, PT, PT, R17, 0x10, RZ ;  /* 0x0000001011117810 */ /* 0x000fca0007ffe0ff */
        /* <DEDUP_REMOVED lines=13> */
[----:B------:R-:W5:Y:S04]  /*1080*/  LDS R18, [R22+0x1c0] ;  /* 0x0001c00016127984 */ /* 0x000f680000000800 */
[----:B------:R-:W-:Y:S01]  /*1090*/  LDS R36, [R22+0x240] ;  /* 0x0002400016247984 */ /* 0x000fe20000000800 */
[----:B0-----:R-:W-:-:S03]  /*10a0*/  FFMA R8, R8, R26, R33 ;  /* 0x0000001a08087223 */ /* 0x001fc60000000021 */
[----:B------:R-:W-:Y:S01]  /*10b0*/  LDS R32, [R22+0x3c0] ;  /* 0x0003c00016207984 */ /* 0x000fe20000000800 */
[----:B-1----:R-:W-:-:S03]  /*10c0*/  FFMA R9, R29, R9, R8 ;  /* 0x000000091d097223 */ /* 0x002fc60000000008 */
[----:B------:R-:W-:Y:S01]  /*10d0*/  LDS R26, [R22+0x2c0] ;  /* 0x0002c000161a7984 */ /* 0x000fe20000000800 */
[----:B--2---:R-:W-:-:S03]  /*10e0*/  FFMA R10, R28, R10, R9 ;  /* 0x0000000a1c0a7223 */ /* 0x004fc60000000009 */
[----:B------:R-:W-:Y:S01]  /*10f0*/  LDS R33, [R22+0x300] ;  /* 0x0003000016217984 */ /* 0x000fe20000000800 */
[----:B---3--:R-:W-:Y:S01]  /*1100*/  FFMA R11, R37, R11, R10 ;  /* 0x0000000b250b7223 */ /* 0x008fe2000000000a */
[----:B------:R-:W-:Y:S02]  /*1110*/  IMAD R9, R16, R2, R7 ;  /* 0x0000000210097224 */ /* 0x000fe400078e0207 */
[----:B------:R-:W-:Y:S04]  /*1120*/  LDS R37, [R22+0x280] ;  /* 0x0002800016257984 */ /* 0x000fe80000000800 */
[----:B------:R-:W-:Y:S01]  /*1130*/  LDS R28, [R22+0x340] ;  /* 0x00034000161c7984 */ /* 0x000fe20000000800 */
[----:B----4-:R-:W-:-:S03]  /*1140*/  FFMA R11, R12, R23, R11 ;  /* 0x000000170c0b7223 */ /* 0x010fc6000000000b */
[----:B------:R-:W-:Y:S01]  /*1150*/  LDS R29, [R22+0x380] ;  /* 0x00038000161d7984 */ /* 0x000fe20000000800 */
[----:B-----5:R-:W-:-:S04]  /*1160*/  FFMA R24, R24, R13, R11 ;  /* 0x0000000d18187223 */ /* 0x020fc8000000000b */
[----:B------:R-:W-:Y:S01]  /*1170*/  FFMA R19, R19, R14, R24 ;  /* 0x0000000e13137223 */ /* 0x000fe20000000018 */
[----:B------:R-:W-:Y:S01]  /*1180*/  IMAD.WIDE.U32 R30, R9, 0x4, R30 ;  /* 0x00000004091e7825 */ /* 0x000fe200078e001e */
[----:B------:R-:W-:Y:S03]  /*1190*/  LDS R24, [R22+0x200] ;  /* 0x0002000016187984 */ /* 0x000fe60000000800 */
[----:B------:R-:W-:Y:S01]  /*11a0*/  FFMA R27, R18, R15, R19 ;  /* 0x0000000f121b7223 */ /* 0x000fe20000000013 */
[----:B------:R-:W0:Y:S04]  /*11b0*/  LDS.128 R8, [R4+0x20] ;  /* 0x0000200004087984 */ /* 0x000e280000000c00 */
[----:B------:R-:W1:Y:S01]  /*11c0*/  LDS.128 R16, [R4+0x30] ;  /* 0x0000300004107984 */ /* 0x000e620000000c00 */
[----:B------:R-:W-:Y:S06]  /*11d0*/  BAR.SYNC.DEFER_BLOCKING 0x0 ;  /* 0x0000000000007b1d */ /* 0x000fec0000010000 */
[----:B------:R-:W2:Y:S04]  /*11e0*/  LDG.E R35, desc[UR8][R34.64] ;  /* 0x0000000822237981 */ /* 0x000ea8000c1e1900 */
[----:B------:R-:W3:Y:S01]  /*11f0*/  LDG.E R31, desc[UR8][R30.64] ;  /* 0x000000081e1f7981 */ /* 0x000ee2000c1e1900 */
[----:B0-----:R-:W-:-:S04]  /*1200*/  FFMA R8, R8, R24, R27 ;  /* 0x0000001808087223 */ /* 0x001fc8000000001b */
[----:B------:R-:W-:-:S04]  /*1210*/  FFMA R8, R36, R9, R8 ;  /* 0x0000000924087223 */ /* 0x000fc80000000008 */
[----:B------:R-:W-:-:S04]  /*1220*/  FFMA R37, R37, R10, R8 ;  /* 0x0000000a25257223 */ /* 0x000fc80000000008 */
[----:B------:R-:W-:-:S04]  /*1230*/  FFMA R37, R26, R11, R37 ;  /* 0x0000000b1a257223 */ /* 0x000fc80000000025 */
[----:B-1----:R-:W-:-:S04]  /*1240*/  FFMA R33, R16, R33, R37 ;  /* 0x0000002110217223 */ /* 0x002fc80000000025 */
[----:B------:R-:W-:-:S04]  /*1250*/  FFMA R28, R28, R17, R33 ;  /* 0x000000111c1c7223 */ /* 0x000fc80000000021 */
[----:B------:R-:W-:-:S04]  /*1260*/  FFMA R29, R29, R18, R28 ;  /* 0x000000121d1d7223 */ /* 0x000fc8000000001c */
[----:B------:R-:W-:Y:S01]  /*1270*/  FFMA R33, R32, R19, R29 ;  /* 0x0000001320217223 */ /* 0x000fe2000000001d */
[----:B------:R-:W-:Y:S01]  /*1280*/  IADD3 R5, PT, PT, R5, 0x2, RZ ;  /* 0x0000000205057810 */ /* 0x000fe20007ffe0ff */
        /* <DEDUP_REMOVED lines=13> */
[----:B------:R-:W-:Y:S04]  /*1360*/  LDS R29, [R22+0x200] ;  /* 0x00020000161d7984 */ /* 0x000fe80000000800 */
[----:B------:R-:W5:Y:S01]  /*1370*/  LDS.128 R16, [R4+0x20] ;  /* 0x0000200004107984 */ /* 0x000f620000000c00 */
[----:B0-----:R-:W-:-:S03]  /*1380*/  FFMA R23, R12, R23, R33 ;  /* 0x000000170c177223 */ /* 0x001fc60000000021 */
[----:B------:R-:W0:Y:S01]  /*1390*/  LDS R30, [R22+0x240] ;  /* 0x00024000161e7984 */ /* 0x000e220000000800 */
[----:B-1----:R-:W-:-:S03]  /*13a0*/  FFMA R24, R24, R13, R23 ;  /* 0x0000000d18187223 */ /* 0x002fc60000000017 */
[----:B------:R-:W1:Y:S01]  /*13b0*/  LDS R23, [R22+0x280] ;  /* 0x0002800016177984 */ /* 0x000e620000000800 */
[----:B--2---:R-:W-:-:S03]  /*13c0*/  FFMA R27, R27, R14, R24 ;  /* 0x0000000e1b1b7223 */ /* 0x004fc60000000018 */
[----:B------:R-:W2:Y:S01]  /*13d0*/  LDS R24, [R22+0x2c0] ;  /* 0x0002c00016187984 */ /* 0x000ea20000000800 */
[----:B---3--:R-:W-:-:S03]  /*13e0*/  FFMA R33, R34, R15, R27 ;  /* 0x0000000f22217223 */ /* 0x008fc6000000001b */
[----:B------:R-:W-:Y:S04]  /*13f0*/  LDS R27, [R22+0x300] ;  /* 0x00030000161b7984 */ /* 0x000fe80000000800 */
[----:B------:R-:W3:Y:S01]  /*1400*/  LDS.128 R12, [R4+0x30] ;  /* 0x00003000040c7984 */ /* 0x000ee20000000c00 */
[----:B----4-:R-:W-:-:S03]  /*1410*/  FFMA R33, R8, R25, R33 ;  /* 0x0000001908217223 */ /* 0x010fc60000000021 */
[----:B------:R-:W4:Y:S04]  /*1420*/  LDS R32, [R22+0x340] ;  /* 0x0003400016207984 */ /* 0x000f280000000800 */
[----:B------:R-:W4:Y:S01]  /*1430*/  LDS R25, [R22+0x380] ;  /* 0x0003800016197984 */ /* 0x000f220000000800 */
[----:B-----5:R-:W-:-:S03]  /*1440*/  FFMA R26, R26, R9, R33 ;  /* 0x000000091a1a7223 */ /* 0x020fc60000000021 */
[----:B------:R-:W5:Y:S01]  /*1450*/  LDS R8, [R22+0x3c0] ;  /* 0x0003c00016087984 */ /* 0x000f620000000800 */
[----:B------:R-:W-:-:S04]  /*1460*/  FFMA R31, R31, R10, R26 ;  /* 0x0000000a1f1f7223 */ /* 0x000fc8000000001a */
[----:B------:R-:W-:-:S04]  /*1470*/  FFMA R11, R28, R11, R31 ;  /* 0x0000000b1c0b7223 */ /* 0x000fc8000000001f */
[----:B------:R-:W-:-:S04]  /*1480*/  FFMA R11, R16, R29, R11 ;  /* 0x0000001d100b7223 */ /* 0x000fc8000000000b */
[----:B0-----:R-:W-:-:S04]  /*1490*/  FFMA R30, R30, R17, R11 ;  /* 0x000000111e1e7223 */ /* 0x001fc8000000000b */
[----:B-1----:R-:W-:-:S04]  /*14a0*/  FFMA R23, R23, R18, R30 ;  /* 0x0000001217177223 */ /* 0x002fc8000000001e */
[----:B--2---:R-:W-:-:S04]  /*14b0*/  FFMA R19, R24, R19, R23 ;  /* 0x0000001318137223 */ /* 0x004fc80000000017 */
[----:B---3--:R-:W-:-:S04]  /*14c0*/  FFMA R19, R12, R27, R19 ;  /* 0x0000001b0c137223 */ /* 0x008fc80000000013 */
[----:B----4-:R-:W-:-:S04]  /*14d0*/  FFMA R32, R32, R13, R19 ;  /* 0x0000000d20207223 */ /* 0x010fc80000000013 */
[----:B------:R-:W-:-:S04]  /*14e0*/  FFMA R25, R25, R14, R32 ;  /* 0x0000000e19197223 */ /* 0x000fc80000000020 */
[----:B-----5:R-:W-:Y:S01]  /*14f0*/  FFMA R33, R8, R15, R25 ;  /* 0x0000000f08217223 */ /* 0x020fe20000000019 */
[----:B------:R-:W-:Y:S06]  /*1500*/  BAR.SYNC.DEFER_BLOCKING 0x0 ;  /* 0x0000000000007b1d */ /* 0x000fec0000010000 */
.L_x_3:
[----:B------:R-:W-:Y:S05]  /*1510*/  @!P1 BRA `(.L_x_0) ;  /* 0x0000000000cc9947 */ /* 0x000fea0003800000 */
[----:B------:R-:W0:Y:S01]  /*1520*/  LDC.64 R12, c[0x0][0x380] ;  /* 0x0000e000ff0c7b82 */ /* 0x000e220000000a00 */
[C---:B------:R-:W-:Y:S02]  /*1530*/  LEA R0, R5.reuse, R0, 0x4 ;  /* 0x0000000005007211 */ /* 0x040fe400078e20ff */
[----:B------:R-:W-:-:S03]  /*1540*/  LEA R5, R5, R20, 0x4 ;  /* 0x0000001405057211 */ /* 0x000fc600078e20ff */
[----:B------:R-:W-:Y:S02]  /*1550*/  IMAD R9, R0, R2, R7 ;  /* 0x0000000200097224 */ /* 0x000fe400078e0207 */
[----:B------:R-:W1:Y:S01]  /*1560*/  LDC.64 R14, c[0x0][0x388] ;  /* 0x0000e200ff0e7b82 */ /* 0x000e620000000a00 */
[----:B0-----:R-:W-:-:S06]  /*1570*/  IMAD.WIDE.U32 R12, R5, 0x4, R12 ;  /* 0x00000004050c7825 */ /* 0x001fcc00078e000c */
[----:B------:R-:W2:Y:S01]  /*1580*/  LDG.E R12, desc[UR8][R12.64] ;  /* 0x000000080c0c7981 */ /* 0x000ea2000c1e1900 */
[----:B-1----:R-:W-:-:S06]  /*1590*/  IMAD.WIDE.U32 R14, R9, 0x4, R14 ;  /* 0x00000004090e7825 */ /* 0x002fcc00078e000e */
        /* <DEDUP_REMOVED lines=43> */
.L_x_0:
[----:B------:R-:W0:Y:S01]  /*1850*/  LDC.64 R4, c[0x0][0x390] ;  /* 0x0000e400ff047b82 */ /* 0x000e220000000a00 */
[----:B------:R-:W-:-:S04]  /*1860*/  IMAD R3, R21, R2, R7 ;  /* 0x0000000215037224 */ /* 0x000fc800078e0207 */
[----:B0-----:R-:W-:-:S05]  /*1870*/  IMAD.WIDE.U32 R2, R3, 0x4, R4 ;  /* 0x0000000403027825 */ /* 0x001fca00078e0004 */
[----:B------:R-:W-:Y:S01]  /*1880*/  STG.E desc[UR8][R2.64], R33 ;  /* 0x0000002102007986 */ /* 0x000fe2000c101908 */
[----:B------:R-:W-:Y:S05]  /*1890*/  EXIT ;  /* 0x000000000000794d */ /* 0x000fea0003800000 */
.L_x_4:
[----:B------:R-:W-:-:S00]  /*18a0*/  BRA `(.L_x_4) ;  /* 0xfffffffc00fc7947 */ /* 0x000fc0000383ffff */
[----:B------:R-:W-:-:S00]  /*18b0*/  NOP ;  /* 0x0000000000007918 */ /* 0x000fc00000000000 */
        /* <DEDUP_REMOVED lines=12> */
.L_x_5:


//--------------------- .nv.shared._Z15matrixMulKernelPfS_S_j --------------------------
	.section	.nv.shared._Z15matrixMulKernelPfS_S_j,"aw",@nobits
	.sectionflags	@""
	.align	4
.nv.shared._Z15matrixMulKernelPfS_S_j:
	.zero		3072


//--------------------- .nv.shared.reserved.0     --------------------------
	.section	.nv.shared.reserved.0,"aw",@nobits
	.weak		__nv_reservedSMEM_offset_0_alias
	.size		__nv_reservedSMEM_offset_0_alias, 0, 64
	.other		__nv_reservedSMEM_offset_0_alias,@"STO_CUDA_RESERVED_SHARED STV_DEFAULT"
__nv_reservedSMEM_offset_0_alias:
	.zero		0
	.zero		64


//--------------------- .nv.constant0._Z15matrixMulKernelPfS_S_j --------------------------
	.section	.nv.constant0._Z15matrixMulKernelPfS_S_j,"a",@progbits
	.sectionflags	@""
	.align	4
.nv.constant0._Z15matrixMulKernelPfS_S_j:
	.zero		924


//--------------------- SYMBOLS --------------------------

	.type		.nv.reservedSmem.offset0,@object
	.size		.nv.reservedSmem.offset0,0x4
	.type		.nv.reservedSmem.cap,@object
	.size		.nv.reservedSmem.cap,0x4
